	.headerflags	@"EF_CUDA_TEXMODE_UNIFIED EF_CUDA_64BIT_ADDRESS EF_CUDA_ACCELERATORS EF_CUDA_SM90 EF_CUDA_VIRTUAL_SM(EF_CUDA_SM90)"
	.elftype	@"ET_EXEC"


//--------------------- .nv.info                  --------------------------
	.section	.nv.info,"",@"SHT_CUDA_INFO"
	.align	4


	//----- nvinfo : EIATTR_REGCOUNT
	.align		4
        /*0000*/ 	.byte	0x04, 0x2f
        /*0002*/ 	.short	(.L_3 - .L_2)
	.align		4
.L_2:
        /*0004*/ 	.word	index@(triton_poi_fused__native_batch_norm_legit_no_training_1)
        /*0008*/ 	.word	0x00000014


	//----- nvinfo : EIATTR_MIN_STACK_SIZE
	.align		4
.L_3:
        /*000c*/ 	.byte	0x04, 0x12
        /*000e*/ 	.short	(.L_5 - .L_4)
	.align		4
.L_4:
        /*0010*/ 	.word	index@(triton_poi_fused__native_batch_norm_legit_no_training_1)
        /*0014*/ 	.word	0x00000000


	//----- nvinfo : EIATTR_FRAME_SIZE
	.align		4
.L_5:
        /*0018*/ 	.byte	0x04, 0x11
        /*001a*/ 	.short	(.L_7 - .L_6)
	.align		4
.L_6:
        /*001c*/ 	.word	index@(triton_poi_fused__native_batch_norm_legit_no_training_1)
        /*0020*/ 	.word	0x00000000


	//----- nvinfo : EIATTR_MIN_STACK_SIZE
	.align		4
.L_7:
        /*0024*/ 	.byte	0x04, 0x12
        /*0026*/ 	.short	(.L_9 - .L_8)
	.align		4
.L_8:
        /*0028*/ 	.word	index@(triton_poi_fused__native_batch_norm_legit_no_training_1)
        /*002c*/ 	.word	0x00000000
.L_9:


//--------------------- .nv.info.triton_poi_fused__native_batch_norm_legit_no_training_1 --------------------------
	.section	.nv.info.triton_poi_fused__native_batch_norm_legit_no_training_1,"",@"SHT_CUDA_INFO"
	.sectionflags	@""
	.align	4


	//----- nvinfo : EIATTR_CUDA_API_VERSION
	.align		4
        /*0000*/ 	.byte	0x04, 0x37
        /*0002*/ 	.short	(.L_11 - .L_10)
.L_10:
        /*0004*/ 	.word	0x0000007c


	//----- nvinfo : EIATTR_KPARAM_INFO
	.align		4
.L_11:
        /*0008*/ 	.byte	0x04, 0x17
        /*000a*/ 	.short	(.L_13 - .L_12)
.L_12:
        /*000c*/ 	.word	0x00000000
        /*0010*/ 	.short	0x0006
        /*0012*/ 	.short	0x0030
        /*0014*/ 	.byte	0x00, 0xf0, 0x11, 0x00


	//----- nvinfo : EIATTR_KPARAM_INFO
	.align		4
.L_13:
        /*0018*/ 	.byte	0x04, 0x17
        /*001a*/ 	.short	(.L_15 - .L_14)
.L_14:
        /*001c*/ 	.word	0x00000000
        /*0020*/ 	.short	0x0005
        /*0022*/ 	.short	0x0028
        /*0024*/ 	.byte	0x00, 0xf4, 0x21, 0x00


	//----- nvinfo : EIATTR_KPARAM_INFO
	.align		4
.L_15:
        /*0028*/ 	.byte	0x04, 0x17
        /*002a*/ 	.short	(.L_17 - .L_16)
.L_16:
        /*002c*/ 	.word	0x00000000
        /*0030*/ 	.short	0x0004
        /*0032*/ 	.short	0x0020
        /*0034*/ 	.byte	0x00, 0xf4, 0x21, 0x00


	//----- nvinfo : EIATTR_KPARAM_INFO
	.align		4
.L_17:
        /*0038*/ 	.byte	0x04, 0x17
        /*003a*/ 	.short	(.L_19 - .L_18)
.L_18:
        /*003c*/ 	.word	0x00000000
        /*0040*/ 	.short	0x0003
        /*0042*/ 	.short	0x0018
        /*0044*/ 	.byte	0x00, 0xf4, 0x21, 0x00


	//----- nvinfo : EIATTR_KPARAM_INFO
	.align		4
.L_19:
        /*0048*/ 	.byte	0x04, 0x17
        /*004a*/ 	.short	(.L_21 - .L_20)
.L_20:
        /*004c*/ 	.word	0x00000000
        /*0050*/ 	.short	0x0002
        /*0052*/ 	.short	0x0010
        /*0054*/ 	.byte	0x00, 0xf4, 0x21, 0x00


	//----- nvinfo : EIATTR_KPARAM_INFO
	.align		4
.L_21:
        /*0058*/ 	.byte	0x04, 0x17
        /*005a*/ 	.short	(.L_23 - .L_22)
.L_22:
        /*005c*/ 	.word	0x00000000
        /*0060*/ 	.short	0x0001
        /*0062*/ 	.short	0x0008
        /*0064*/ 	.byte	0x00, 0xf4, 0x21, 0x00


	//----- nvinfo : EIATTR_KPARAM_INFO
	.align		4
.L_23:
        /*0068*/ 	.byte	0x04, 0x17
        /*006a*/ 	.short	(.L_25 - .L_24)
.L_24:
        /*006c*/ 	.word	0x00000000
        /*0070*/ 	.short	0x0000
        /*0072*/ 	.short	0x0000
        /*0074*/ 	.byte	0x00, 0xf4, 0x21, 0x00


	//----- nvinfo : EIATTR_SPARSE_MMA_MASK
	.align		4
.L_25:
        /*0078*/ 	.byte	0x03, 0x50
        /*007a*/ 	.short	0x0000


	//----- nvinfo : EIATTR_MAXREG_COUNT
	.align		4
        /*007c*/ 	.byte	0x03, 0x1b
        /*007e*/ 	.short	0x00ff


	//----- nvinfo : EIATTR_EXIT_INSTR_OFFSETS
	.align		4
        /*0080*/ 	.byte	0x04, 0x1c
        /*0082*/ 	.short	(.L_27 - .L_26)


	//   ....[0]....
.L_26:
        /*0084*/ 	.word	0x00000370


	//----- nvinfo : EIATTR_REQNTID
	.align		4
.L_27:
        /*0088*/ 	.byte	0x04, 0x10
        /*008a*/ 	.short	(.L_29 - .L_28)
.L_28:
        /*008c*/ 	.word	0x00000080
        /*0090*/ 	.word	0x00000001
        /*0094*/ 	.word	0x00000001


	//----- nvinfo : EIATTR_CBANK_PARAM_SIZE
	.align		4
.L_29:
        /*0098*/ 	.byte	0x03, 0x19
        /*009a*/ 	.short	0x0034


	//----- nvinfo : EIATTR_PARAM_CBANK
	.align		4
        /*009c*/ 	.byte	0x04, 0x0a
        /*009e*/ 	.short	(.L_31 - .L_30)
	.align		4
.L_30:
        /*00a0*/ 	.word	index@(.nv.constant0.triton_poi_fused__native_batch_norm_legit_no_training_1)
        /*00a4*/ 	.short	0x0210
        /*00a6*/ 	.short	0x0034


	//----- nvinfo : EIATTR_SW_WAR
	.align		4
.L_31:
        /*00a8*/ 	.byte	0x04, 0x36
        /*00aa*/ 	.short	(.L_33 - .L_32)
.L_32:
        /*00ac*/ 	.word	0x00000008
.L_33:


//--------------------- .nv.callgraph             --------------------------
	.section	.nv.callgraph,"",@"SHT_CUDA_CALLGRAPH"
	.align	4
	.sectionentsize	8
	.align		4
        /*0000*/ 	.word	0x00000000
	.align		4
        /*0004*/ 	.word	0xffffffff
	.align		4
        /*0008*/ 	.word	0x00000000
	.align		4
        /*000c*/ 	.word	0xfffffffe
	.align		4
        /*0010*/ 	.word	0x00000000
	.align		4
        /*0014*/ 	.word	0xfffffffd
	.align		4
        /*0018*/ 	.word	0x00000000
	.align		4
        /*001c*/ 	.word	0xfffffffc


//--------------------- .nv.constant4             --------------------------
	.section	.nv.constant4,"a",@progbits
	.align	8
	.align		8
.nv.constant4:
        /*0000*/ 	.dword	_$_str
	.align		8
        /*0008*/ 	.dword	_$_str_$_2


//--------------------- .text.triton_poi_fused__native_batch_norm_legit_no_training_1 --------------------------
	.section	.text.triton_poi_fused__native_batch_norm_legit_no_training_1,"ax",@progbits
	.align	128
        .global         triton_poi_fused__native_batch_norm_legit_no_training_1
        .type           triton_poi_fused__native_batch_norm_legit_no_training_1,@function
        .size           triton_poi_fused__native_batch_norm_legit_no_training_1,(.L_x_1 - triton_poi_fused__native_batch_norm_legit_no_training_1)
        .other          triton_poi_fused__native_batch_norm_legit_no_training_1,@"STO_CUDA_ENTRY STV_DEFAULT"
triton_poi_fused__native_batch_norm_legit_no_training_1:
.text.triton_poi_fused__native_batch_norm_legit_no_training_1:
[----:B------:R-:W-:Y:S01]  /*0000*/  LDC R1, c[0x0][0x28] ;  /* 0x00000a00ff017b82 */ /* 0x000fe20000000800 */
[----:B------:R-:W1:Y:S07]  /*0010*/  S2R R0, SR_TID.X ;  /* 0x0000000000007919 */ /* 0x000e6e0000002100 */
[----:B------:R-:W2:Y:S01]  /*0020*/  LDC.64 R10, c[0x0][0x220] ;  /* 0x00008800ff0a7b82 */ /* 0x000ea20000000a00 */
[----:B------:R-:W-:Y:S01]  /*0030*/  ULDC.64 UR4, c[0x0][0x208] ;  /* 0x0000820000047ab9 */ /* 0x000fe20000000a00 */
[----:B------:R-:W3:Y:S06]  /*0040*/  S2R R5, SR_CTAID.X ;  /* 0x0000000000057919 */ /* 0x000eec0000002500 */
[----:B------:R-:W4:Y:S08]  /*0050*/  LDC.64 R8, c[0x0][0x218] ;  /* 0x00008600ff087b82 */ /* 0x000f300000000a00 */
[----:B------:R-:W5:Y:S08]  /*0060*/  LDC.64 R12, c[0x0][0x228] ;  /* 0x00008a00ff0c7b82 */ /* 0x000f700000000a00 */
[----:B------:R-:W4:Y:S01]  /*0070*/  LDC.64 R14, c[0x0][0x230] ;  /* 0x00008c00ff0e7b82 */ /* 0x000f220000000a00 */
[----:B-1----:R-:W-:-:S02]  /*0080*/  SHF.L.U32 R0, R0, 0x2, RZ ;  /* 0x0000000200007819 */ /* 0x002fc400000006ff */
[----:B---3--:R-:W-:Y:S02]  /*0090*/  SHF.R.S32.HI R3, RZ, 0x16, R5 ;  /* 0x00000016ff037819 */ /* 0x008fe40000011405 */
[----:B------:R-:W-:Y:S02]  /*00a0*/  LOP3.LUT R0, R0, 0x1fc, RZ, 0xc0, !PT ;  /* 0x000001fc00007812 */ /* 0x000fe400078ec0ff */
[----:B------:R-:W-:Y:S02]  /*00b0*/  SGXT R3, R3, 0x1 ;  /* 0x000000010303781a */ /* 0x000fe40000000200 */
[----:B------:R-:W-:Y:S02]  /*00c0*/  LEA R0, R5, R0, 0x9 ;  /* 0x0000000005007211 */ /* 0x000fe400078e48ff */
[----:B------:R-:W1:Y:S02]  /*00d0*/  LDC.64 R4, c[0x0][0x210] ;  /* 0x00008400ff047b82 */ /* 0x000e640000000a00 */
[----:B------:R-:W-:-:S04]  /*00e0*/  LEA.HI R3, R3, R0, RZ, 0xc ;  /* 0x0000000003037211 */ /* 0x000fc800078f60ff */
[----:B------:R-:W-:-:S04]  /*00f0*/  SHF.R.S32.HI R3, RZ, 0xc, R3 ;  /* 0x0000000cff037819 */ /* 0x000fc80000011403 */
[----:B------:R-:W-:-:S04]  /*0100*/  LEA.HI R2, R3, R3, RZ, 0x2 ;  /* 0x0000000303027211 */ /* 0x000fc800078f10ff */
[----:B------:R-:W-:-:S04]  /*0110*/  LOP3.LUT R2, R2, 0xfffffffc, RZ, 0xc0, !PT ;  /* 0xfffffffc02027812 */ /* 0x000fc800078ec0ff */
[----:B------:R-:W-:-:S05]  /*0120*/  IADD3 R3, R3, -R2, RZ ;  /* 0x8000000203037210 */ /* 0x000fca0007ffe0ff */
[----:B--2---:R-:W-:-:S06]  /*0130*/  IMAD.WIDE R10, R3, 0x4, R10 ;  /* 0x00000004030a7825 */ /* 0x004fcc00078e020a */
[----:B------:R-:W2:Y:S01]  /*0140*/  LDG.E.EL R11, desc[UR4][R10.64] ;  /* 0x000000040a0b7981 */ /* 0x000ea2000c2e1900 */
[----:B-1----:R-:W-:-:S04]  /*0150*/  IMAD.WIDE R4, R0, 0x4, R4 ;  /* 0x0000000400047825 */ /* 0x002fc800078e0204 */
[C---:B----4-:R-:W-:Y:S02]  /*0160*/  IMAD.WIDE R8, R3.reuse, 0x4, R8 ;  /* 0x0000000403087825 */ /* 0x050fe400078e0208 */
[----:B------:R-:W3:Y:S04]  /*0170*/  LDG.E.128 R4, desc[UR4][R4.64] ;  /* 0x0000000404047981 */ /* 0x000ee8000c1e1d00 */
[----:B------:R1:W3:Y:S01]  /*0180*/  LDG.E.EL R2, desc[UR4][R8.64] ;  /* 0x0000000408027981 */ /* 0x0002e2000c2e1900 */
[----:B-----5:R-:W-:-:S04]  /*0190*/  IMAD.WIDE R12, R3, 0x4, R12 ;  /* 0x00000004030c7825 */ /* 0x020fc800078e020c */
[----:B0-----:R-:W-:Y:S02]  /*01a0*/  IMAD.WIDE R14, R3, 0x4, R14 ;  /* 0x00000004030e7825 */ /* 0x001fe400078e020e */
[----:B------:R0:W4:Y:S01]  /*01b0*/  LDG.E.EL R3, desc[UR4][R12.64] ;  /* 0x000000040c037981 */ /* 0x000122000c2e1900 */
[----:B------:R-:W-:Y:S01]  /*01c0*/  HFMA2.MMA R17, -RZ, RZ, 1.625, 0 ;  /* 0x3e800000ff117435 */ /* 0x000fe200000001ff */
[----:B-1----:R-:W1:Y:S02]  /*01d0*/  LDC.64 R8, c[0x0][0x238] ;  /* 0x00008e00ff087b82 */ /* 0x002e640000000a00 */
[----:B------:R-:W4:Y:S01]  /*01e0*/  LDG.E.EL R10, desc[UR4][R14.64] ;  /* 0x000000040e0a7981 */ /* 0x000f22000c2e1900 */
[----:B-1----:R-:W-:-:S04]  /*01f0*/  IMAD.WIDE R8, R0, 0x4, R8 ;  /* 0x0000000400087825 */ /* 0x002fc800078e0208 */
[----:B--2---:R-:W-:-:S04]  /*0200*/  FADD R11, R11, 0.0010000000474974513054 ;  /* 0x3a83126f0b0b7421 */ /* 0x004fc80000000000 */
[----:B------:R-:W1:Y:S02]  /*0210*/  MUFU.SQRT R16, R11 ;  /* 0x0000000b00107308 */ /* 0x000e640000002000 */
[C---:B-1----:R-:W-:Y:S02]  /*0220*/  FSETP.GT.AND P0, PT, R16.reuse, 8.50705917302346158658e+37, PT ;  /* 0x7e8000001000780b */ /* 0x042fe40003f04000 */
[----:B------:R-:W-:-:S11]  /*0230*/  FSETP.GEU.AND P1, PT, R16, 1.175494350822287508e-38, PT ;  /* 0x008000001000780b */ /* 0x000fd60003f2e000 */
[----:B------:R-:W-:-:S04]  /*0240*/  @P0 FMUL R16, R16, 0.25 ;  /* 0x3e80000010100820 */ /* 0x000fc80000400000 */
[----:B------:R-:W-:-:S06]  /*0250*/  @!P1 FMUL R16, R16, 16777216 ;  /* 0x4b80000010109820 */ /* 0x000fcc0000400000 */
[----:B------:R-:W1:Y:S01]  /*0260*/  MUFU.RCP R16, R16 ;  /* 0x0000001000107308 */ /* 0x000e620000001000 */
[----:B0-----:R-:W-:Y:S01]  /*0270*/  FSEL R13, R17, 1, P0 ;  /* 0x3f800000110d7808 */ /* 0x001fe20000000000 */
[----:B---3--:R-:W-:-:S04]  /*0280*/  FADD R4, R4, -R2 ;  /* 0x8000000204047221 */ /* 0x008fc80000000000 */
[----:B------:R-:W-:Y:S01]  /*0290*/  @!P1 FMUL R13, R13, 16777216 ;  /* 0x4b8000000d0d9820 */ /* 0x000fe20000400000 */
[--C-:B------:R-:W-:Y:S01]  /*02a0*/  FADD R5, R5, -R2.reuse ;  /* 0x8000000205057221 */ /* 0x100fe20000000000 */
[--C-:B------:R-:W-:Y:S01]  /*02b0*/  FADD R6, R6, -R2.reuse ;  /* 0x8000000206067221 */ /* 0x100fe20000000000 */
[----:B------:R-:W-:Y:S01]  /*02c0*/  FADD R7, R7, -R2 ;  /* 0x8000000207077221 */ /* 0x000fe20000000000 */
[----:B-1----:R-:W-:-:S04]  /*02d0*/  FMUL R13, R16, R13 ;  /* 0x0000000d100d7220 */ /* 0x002fc80000400000 */
[-C--:B------:R-:W-:Y:S01]  /*02e0*/  FMUL R4, R4, R13.reuse ;  /* 0x0000000d04047220 */ /* 0x080fe20000400000 */
[-C--:B------:R-:W-:Y:S01]  /*02f0*/  FMUL R5, R5, R13.reuse ;  /* 0x0000000d05057220 */ /* 0x080fe20000400000 */
[-C--:B------:R-:W-:Y:S01]  /*0300*/  FMUL R11, R6, R13.reuse ;  /* 0x0000000d060b7220 */ /* 0x080fe20000400000 */
[----:B------:R-:W-:Y:S01]  /*0310*/  FMUL R7, R7, R13 ;  /* 0x0000000d07077220 */ /* 0x000fe20000400000 */
[C-C-:B----4-:R-:W-:Y:S01]  /*0320*/  FFMA R4, R3.reuse, R4, R10.reuse ;  /* 0x0000000403047223 */ /* 0x150fe2000000000a */
[C-C-:B------:R-:W-:Y:S01]  /*0330*/  FFMA R5, R3.reuse, R5, R10.reuse ;  /* 0x0000000503057223 */ /* 0x140fe2000000000a */
[C-C-:B------:R-:W-:Y:S01]  /*0340*/  FFMA R6, R3.reuse, R11, R10.reuse ;  /* 0x0000000b03067223 */ /* 0x140fe2000000000a */
[----:B------:R-:W-:-:S05]  /*0350*/  FFMA R7, R3, R7, R10 ;  /* 0x0000000703077223 */ /* 0x000fca000000000a */
[----:B------:R-:W-:Y:S01]  /*0360*/  STG.E.128 desc[UR4][R8.64], R4 ;  /* 0x0000000408007986 */ /* 0x000fe2000c101d04 */
[----:B------:R-:W-:Y:S05]  /*0370*/  EXIT ;  /* 0x000000000000794d */ /* 0x000fea0003800000 */
.L_x_0:
[----:B------:R-:W-:-:S00]  /*0380*/  BRA `(.L_x_0) ;  /* 0xfffffffc00fc7947 */ /* 0x000fc0000383ffff */
[----:B------:R-:W-:-:S00]  /*0390*/  NOP ;  /* 0x0000000000007918 */ /* 0x000fc00000000000 */
        /* <DEDUP_REMOVED lines=14> */
.L_x_1:


//--------------------- .nv.global.init           --------------------------
	.section	.nv.global.init,"aw",@progbits
.nv.global.init:
	.type		_$_str,@object
	.size		_$_str,(_$_str_$_2 - _$_str)
_$_str:
        /*0000*/ 	.byte	0x5f, 0x5f, 0x43, 0x55, 0x44, 0x41, 0x5f, 0x46, 0x54, 0x5a, 0x00
	.type		_$_str_$_2,@object
	.size		_$_str_$_2,(.L_1 - _$_str_$_2)
_$_str_$_2:
        /*000b*/ 	.byte	0x5f, 0x5f, 0x43, 0x55, 0x44, 0x41, 0x5f, 0x50, 0x52, 0x45, 0x43, 0x5f, 0x53, 0x51, 0x52, 0x54
        /*001b*/ 	.byte	0x00
.L_1:


//--------------------- .nv.constant0.triton_poi_fused__native_batch_norm_legit_no_training_1 --------------------------
	.section	.nv.constant0.triton_poi_fused__native_batch_norm_legit_no_training_1,"a",@progbits
	.sectionflags	@""
	.align	4
.nv.constant0.triton_poi_fused__native_batch_norm_legit_no_training_1:
	.zero		580
